//
// Generated by NVIDIA NVVM Compiler
//
// Compiler Build ID: CL-36424714
// Cuda compilation tools, release 13.0, V13.0.88
// Based on NVVM 20.0.0
//

.version 9.0
.target sm_100
.address_size 64

	// .globl	_Z8sum_1024PKfPfi
// _ZZ8sum_1024PKfPfiE4data has been demoted

.visible .entry _Z8sum_1024PKfPfi(
	.param .u64 .ptr .align 1 _Z8sum_1024PKfPfi_param_0,
	.param .u64 .ptr .align 1 _Z8sum_1024PKfPfi_param_1,
	.param .u32 _Z8sum_1024PKfPfi_param_2
)
{
	.reg .pred 	%p<12>;
	.reg .b32 	%r<9>;
	.reg .b32 	%f<36>;
	.reg .b64 	%rd<9>;
	// demoted variable
	.shared .align 4 .b8 _ZZ8sum_1024PKfPfiE4data[4096];
	ld.param.u64 	%rd1, [_Z8sum_1024PKfPfi_param_0];
	ld.param.u64 	%rd2, [_Z8sum_1024PKfPfi_param_1];
	ld.param.u32 	%r5, [_Z8sum_1024PKfPfi_param_2];
	mov.u32 	%r1, %tid.x;
	mov.u32 	%r2, %ctaid.x;
	shl.b32 	%r6, %r2, 10;
	or.b32  	%r3, %r6, %r1;
	setp.ge.s32 	%p1, %r3, %r5;
	mov.f32 	%f35, 0f00000000;
	@%p1 bra 	$L__BB0_2;
	cvta.to.global.u64 	%rd3, %rd1;
	mul.wide.s32 	%rd4, %r3, 4;
	add.s64 	%rd5, %rd3, %rd4;
	ld.global.f32 	%f35, [%rd5];
$L__BB0_2:
	shl.b32 	%r7, %r1, 2;
	mov.u32 	%r8, _ZZ8sum_1024PKfPfiE4data;
	add.s32 	%r4, %r8, %r7;
	st.shared.f32 	[%r4], %f35;
	bar.sync 	0;
	setp.gt.u32 	%p2, %r1, 511;
	@%p2 bra 	$L__BB0_4;
	ld.shared.f32 	%f4, [%r4+2048];
	ld.shared.f32 	%f5, [%r4];
	add.f32 	%f6, %f4, %f5;
	st.shared.f32 	[%r4], %f6;
$L__BB0_4:
	bar.sync 	0;
	setp.gt.u32 	%p3, %r1, 255;
	@%p3 bra 	$L__BB0_6;
	ld.shared.f32 	%f7, [%r4+1024];
	ld.shared.f32 	%f8, [%r4];
	add.f32 	%f9, %f7, %f8;
	st.shared.f32 	[%r4], %f9;
$L__BB0_6:
	bar.sync 	0;
	setp.gt.u32 	%p4, %r1, 127;
	@%p4 bra 	$L__BB0_8;
	ld.shared.f32 	%f10, [%r4+512];
	ld.shared.f32 	%f11, [%r4];
	add.f32 	%f12, %f10, %f11;
	st.shared.f32 	[%r4], %f12;
$L__BB0_8:
	bar.sync 	0;
	setp.gt.u32 	%p5, %r1, 63;
	@%p5 bra 	$L__BB0_10;
	ld.shared.f32 	%f13, [%r4+256];
	ld.shared.f32 	%f14, [%r4];
	add.f32 	%f15, %f13, %f14;
	st.shared.f32 	[%r4], %f15;
$L__BB0_10:
	bar.sync 	0;
	setp.gt.u32 	%p6, %r1, 31;
	@%p6 bra 	$L__BB0_12;
	ld.shared.f32 	%f16, [%r4+128];
	ld.shared.f32 	%f17, [%r4];
	add.f32 	%f18, %f16, %f17;
	st.shared.f32 	[%r4], %f18;
$L__BB0_12:
	bar.sync 	0;
	setp.gt.u32 	%p7, %r1, 15;
	@%p7 bra 	$L__BB0_14;
	ld.shared.f32 	%f19, [%r4+64];
	ld.shared.f32 	%f20, [%r4];
	add.f32 	%f21, %f19, %f20;
	st.shared.f32 	[%r4], %f21;
$L__BB0_14:
	bar.sync 	0;
	setp.gt.u32 	%p8, %r1, 7;
	@%p8 bra 	$L__BB0_16;
	ld.shared.f32 	%f22, [%r4+32];
	ld.shared.f32 	%f23, [%r4];
	add.f32 	%f24, %f22, %f23;
	st.shared.f32 	[%r4], %f24;
$L__BB0_16:
	bar.sync 	0;
	setp.gt.u32 	%p9, %r1, 3;
	@%p9 bra 	$L__BB0_18;
	ld.shared.f32 	%f25, [%r4+16];
	ld.shared.f32 	%f26, [%r4];
	add.f32 	%f27, %f25, %f26;
	st.shared.f32 	[%r4], %f27;
$L__BB0_18:
	bar.sync 	0;
	setp.gt.u32 	%p10, %r1, 1;
	@%p10 bra 	$L__BB0_20;
	ld.shared.f32 	%f28, [%r4+8];
	ld.shared.f32 	%f29, [%r4];
	add.f32 	%f30, %f28, %f29;
	st.shared.f32 	[%r4], %f30;
$L__BB0_20:
	bar.sync 	0;
	setp.ne.s32 	%p11, %r1, 0;
	@%p11 bra 	$L__BB0_22;
	ld.shared.f32 	%f31, [_ZZ8sum_1024PKfPfiE4data+4];
	ld.shared.f32 	%f32, [%r4];
	add.f32 	%f33, %f31, %f32;
	st.shared.f32 	[%r4], %f33;
	ld.shared.f32 	%f34, [_ZZ8sum_1024PKfPfiE4data];
	cvta.to.global.u64 	%rd6, %rd2;
	mul.wide.u32 	%rd7, %r2, 4;
	add.s64 	%rd8, %rd6, %rd7;
	st.global.f32 	[%rd8], %f34;
$L__BB0_22:
	ret;

}


// ===== COMPILED SASS (sm_100) =====

	.target	sm_100

	.elftype	@"ET_EXEC"


//--------------------- .note.nv.tkinfo           --------------------------
	.section	.note.nv.tkinfo,"",@"SHT_NOTE"
	.sectionflags	@"SHF_NOTE_NV_TKINFO"
	.tkinfo
        /*0018*/ 	.word	0x00000002
        /*0030*/ 	.string	""
        /*0030*/ 	.string	"ptxas"
        /*0030*/ 	.string	"Cuda compilation tools, release 13.0, V13.0.88"
        /*0030*/ 	.string	"Build cuda_13.0.r13.0/compiler.36424714_0"
        /*0030*/ 	.string	"-arch sm_100 -m 64 "



//--------------------- .note.nv.cuinfo           --------------------------
	.section	.note.nv.cuinfo,"",@"SHT_NOTE"
	.sectionflags	@"SHF_NOTE_NV_CUINFO"
        /*0018*/ 	.short	0x0002
        /*001a*/ 	.short	0x0064
        /*001c*/ 	.short	0x0082
	.zero		2


//--------------------- .nv.info                  --------------------------
	.section	.nv.info,"",@"SHT_CUDA_INFO"
	.align	4


	//----- nvinfo : EIATTR_REGCOUNT
	.align		4
        /*0000*/ 	.byte	0x04, 0x2f
        /*0002*/ 	.short	(.L_1 - .L_0)
	.align		4
.L_0:
        /*0004*/ 	.word	index@(_Z8sum_1024PKfPfi)
        /*0008*/ 	.word	0x0000000b


	//----- nvinfo : EIATTR_FRAME_SIZE
	.align		4
.L_1:
        /*000c*/ 	.byte	0x04, 0x11
        /*000e*/ 	.short	(.L_3 - .L_2)
	.align		4
.L_2:
        /*0010*/ 	.word	index@(_Z8sum_1024PKfPfi)
        /*0014*/ 	.word	0x00000000


	//----- nvinfo : EIATTR_MIN_STACK_SIZE
	.align		4
.L_3:
        /*0018*/ 	.byte	0x04, 0x12
        /*001a*/ 	.short	(.L_5 - .L_4)
	.align		4
.L_4:
        /*001c*/ 	.word	index@(_Z8sum_1024PKfPfi)
        /*0020*/ 	.word	0x00000000
.L_5:


//--------------------- .nv.compat                --------------------------
	.section	.nv.compat,"",@"SHT_CUDA_COMPAT_INFO"
	.align	4
        /*0000*/ 	.byte	0x02, 0x09, 0x00, 0x00, 0x02, 0x02, 0x01, 0x00, 0x02, 0x05, 0x05, 0x00, 0x03, 0x07, 0x01, 0x01
        /*0010*/ 	.byte	0x02, 0x03, 0x00, 0x00, 0x02, 0x06, 0x01, 0x00, 0x04, 0x0b, 0x08, 0x00, 0x09, 0x00, 0x00, 0x00
        /*0020*/ 	.byte	0x00, 0x00, 0x00, 0x00


//--------------------- .nv.info._Z8sum_1024PKfPfi --------------------------
	.section	.nv.info._Z8sum_1024PKfPfi,"",@"SHT_CUDA_INFO"
	.sectionflags	@""
	.align	4


	//----- nvinfo : EIATTR_CUDA_API_VERSION
	.align		4
        /*0000*/ 	.byte	0x04, 0x37
        /*0002*/ 	.short	(.L_7 - .L_6)
.L_6:
        /*0004*/ 	.word	0x00000082


	//----- nvinfo : EIATTR_KPARAM_INFO
	.align		4
.L_7:
        /*0008*/ 	.byte	0x04, 0x17
        /*000a*/ 	.short	(.L_9 - .L_8)
.L_8:
        /*000c*/ 	.word	0x00000000
        /*0010*/ 	.short	0x0002
        /*0012*/ 	.short	0x0010
        /*0014*/ 	.byte	0x00, 0xf0, 0x11, 0x00


	//----- nvinfo : EIATTR_KPARAM_INFO
	.align		4
.L_9:
        /*0018*/ 	.byte	0x04, 0x17
        /*001a*/ 	.short	(.L_11 - .L_10)
.L_10:
        /*001c*/ 	.word	0x00000000
        /*0020*/ 	.short	0x0001
        /*0022*/ 	.short	0x0008
        /*0024*/ 	.byte	0x00, 0xf5, 0x21, 0x00


	//----- nvinfo : EIATTR_KPARAM_INFO
	.align		4
.L_11:
        /*0028*/ 	.byte	0x04, 0x17
        /*002a*/ 	.short	(.L_13 - .L_12)
.L_12:
        /*002c*/ 	.word	0x00000000
        /*0030*/ 	.short	0x0000
        /*0032*/ 	.short	0x0000
        /*0034*/ 	.byte	0x00, 0xf5, 0x21, 0x00


	//----- nvinfo : EIATTR_SPARSE_MMA_MASK
	.align		4
.L_13:
        /*0038*/ 	.byte	0x03, 0x50
        /*003a*/ 	.short	0x0000


	//----- nvinfo : EIATTR_MAXREG_COUNT
	.align		4
        /*003c*/ 	.byte	0x03, 0x1b
        /*003e*/ 	.short	0x00ff


	//----- nvinfo : EIATTR_NUM_BARRIERS
	.align		4
        /*0040*/ 	.byte	0x02, 0x4c
        /*0042*/ 	.byte	0x01
	.zero		1


	//----- nvinfo : EIATTR_MERCURY_ISA_VERSION
	.align		4
        /*0044*/ 	.byte	0x03, 0x5f
        /*0046*/ 	.short	0x0101


	//----- nvinfo : EIATTR_VRC_CTA_INIT_COUNT
	.align		4
        /*0048*/ 	.byte	0x02, 0x4a
	.zero		1
	.zero		1


	//----- nvinfo : EIATTR_EXIT_INSTR_OFFSETS
	.align		4
        /*004c*/ 	.byte	0x04, 0x1c
        /*004e*/ 	.short	(.L_15 - .L_14)


	//   ....[0]....
.L_14:
        /*0050*/ 	.word	0x00000490


	//   ....[1]....
        /*0054*/ 	.word	0x00000520


	//----- nvinfo : EIATTR_CBANK_PARAM_SIZE
	.align		4
.L_15:
        /*0058*/ 	.byte	0x03, 0x19
        /*005a*/ 	.short	0x0014


	//----- nvinfo : EIATTR_PARAM_CBANK
	.align		4
        /*005c*/ 	.byte	0x04, 0x0a
        /*005e*/ 	.short	(.L_17 - .L_16)
	.align		4
.L_16:
        /*0060*/ 	.word	index@(.nv.constant0._Z8sum_1024PKfPfi)
        /*0064*/ 	.short	0x0380
        /*0066*/ 	.short	0x0014


	//----- nvinfo : EIATTR_SW_WAR
	.align		4
.L_17:
        /*0068*/ 	.byte	0x04, 0x36
        /*006a*/ 	.short	(.L_19 - .L_18)
.L_18:
        /*006c*/ 	.word	0x00000008
.L_19:


//--------------------- .nv.callgraph             --------------------------
	.section	.nv.callgraph,"",@"SHT_CUDA_CALLGRAPH"
	.align	4
	.sectionentsize	8
	.align		4
        /*0000*/ 	.word	0x00000000
	.align		4
        /*0004*/ 	.word	0xffffffff
	.align		4
        /*0008*/ 	.word	0x00000000
	.align		4
        /*000c*/ 	.word	0xfffffffe
	.align		4
        /*0010*/ 	.word	0x00000000
	.align		4
        /*0014*/ 	.word	0xfffffffd
	.align		4
        /*0018*/ 	.word	0x00000000
	.align		4
        /*001c*/ 	.word	0xfffffffc


//--------------------- .text._Z8sum_1024PKfPfi   --------------------------
	.section	.text._Z8sum_1024PKfPfi,"ax",@progbits
	.align	128
        .global         _Z8sum_1024PKfPfi
        .type           _Z8sum_1024PKfPfi,@function
        .size           _Z8sum_1024PKfPfi,(.L_x_1 - _Z8sum_1024PKfPfi)
        .other          _Z8sum_1024PKfPfi,@"STO_CUDA_ENTRY STV_DEFAULT"
_Z8sum_1024PKfPfi:
.text._Z8sum_1024PKfPfi:
[----:B------:R-:W-:Y:S01]  /*0000*/  LDC R1, c[0x0][0x37c] ;  /* 0x0000df00ff017b82 */ /* 0x000fe20000000800 */
[----:B------:R-:W0:Y:S01]  /*0010*/  S2R R0, SR_CTAID.X ;  /* 0x0000000000007919 */ /* 0x000e220000002500 */
[----:B------:R-:W1:Y:S01]  /*0020*/  LDCU UR4, c[0x0][0x390] ;  /* 0x00007200ff0477ac */ /* 0x000e620008000800 */
[----:B------:R-:W-:Y:S01]  /*0030*/  HFMA2 R6, -RZ, RZ, 0, 0 ;  /* 0x00000000ff067431 */ /* 0x000fe200000001ff */
[----:B------:R-:W2:Y:S01]  /*0040*/  S2R R2, SR_TID.X ;  /* 0x0000000000027919 */ /* 0x000ea20000002100 */
[----:B------:R-:W3:Y:S01]  /*0050*/  LDCU.64 UR6, c[0x0][0x358] ;  /* 0x00006b00ff0677ac */ /* 0x000ee20008000a00 */
[----:B0-----:R-:W-:-:S05]  /*0060*/  IMAD.SHL.U32 R3, R0, 0x400, RZ ;  /* 0x0000040000037824 */ /* 0x001fca00078e00ff */
[----:B--2---:R-:W-:-:S04]  /*0070*/  LOP3.LUT R3, R3, R2, RZ, 0xfc, !PT ;  /* 0x0000000203037212 */ /* 0x004fc800078efcff */
[----:B-1----:R-:W-:-:S13]  /*0080*/  ISETP.GE.AND P0, PT, R3, UR4, PT ;  /* 0x0000000403007c0c */ /* 0x002fda000bf06270 */
[----:B------:R-:W0:Y:S02]  /*0090*/  @!P0 LDC.64 R4, c[0x0][0x380] ;  /* 0x0000e000ff048b82 */ /* 0x000e240000000a00 */
[----:B0-----:R-:W-:-:S05]  /*00a0*/  @!P0 IMAD.WIDE R4, R3, 0x4, R4 ;  /* 0x0000000403048825 */ /* 0x001fca00078e0204 */
[----:B---3--:R-:W2:Y:S01]  /*00b0*/  @!P0 LDG.E R6, desc[UR6][R4.64] ;  /* 0x0000000604068981 */ /* 0x008ea2000c1e1900 */
[----:B------:R-:W0:Y:S01]  /*00c0*/  S2UR UR5, SR_CgaCtaId ;  /* 0x00000000000579c3 */ /* 0x000e220000008800 */
[----:B------:R-:W-:Y:S01]  /*00d0*/  UMOV UR4, 0x400 ;  /* 0x0000040000047882 */ /* 0x000fe20000000000 */
[C---:B------:R-:W-:Y:S02]  /*00e0*/  ISETP.GT.U32.AND P0, PT, R2.reuse, 0x1ff, PT ;  /* 0x000001ff0200780c */ /* 0x040fe40003f04070 */
[----:B------:R-:W-:Y:S01]  /*00f0*/  ISETP.GT.U32.AND P1, PT, R2, 0xff, PT ;  /* 0x000000ff0200780c */ /* 0x000fe20003f24070 */
[----:B0-----:R-:W-:-:S06]  /*0100*/  ULEA UR4, UR5, UR4, 0x18 ;  /* 0x0000000405047291 */ /* 0x001fcc000f8ec0ff */
[----:B------:R-:W-:-:S05]  /*0110*/  LEA R3, R2, UR4, 0x2 ;  /* 0x0000000402037c11 */ /* 0x000fca000f8e10ff */
[----:B--2---:R-:W-:Y:S01]  /*0120*/  STS [R3], R6 ;  /* 0x0000000603007388 */ /* 0x004fe20000000800 */
[----:B------:R-:W-:Y:S06]  /*0130*/  BAR.SYNC.DEFER_BLOCKING 0x0 ;  /* 0x0000000000007b1d */ /* 0x000fec0000010000 */
[----:B------:R-:W-:Y:S04]  /*0140*/  @!P0 LDS R7, [R3+0x800] ;  /* 0x0008000003078984 */ /* 0x000fe80000000800 */
[----:B------:R-:W0:Y:S02]  /*0150*/  @!P0 LDS R8, [R3] ;  /* 0x0000000003088984 */ /* 0x000e240000000800 */
[----:B0-----:R-:W-:-:S05]  /*0160*/  @!P0 FADD R8, R7, R8 ;  /* 0x0000000807088221 */ /* 0x001fca0000000000 */
[----:B------:R-:W-:Y:S01]  /*0170*/  @!P0 STS [R3], R8 ;  /* 0x0000000803008388 */ /* 0x000fe20000000800 */
[----:B------:R-:W-:Y:S01]  /*0180*/  BAR.SYNC.DEFER_BLOCKING 0x0 ;  /* 0x0000000000007b1d */ /* 0x000fe20000010000 */
[----:B------:R-:W-:-:S05]  /*0190*/  ISETP.GT.U32.AND P0, PT, R2, 0x7f, PT ;  /* 0x0000007f0200780c */ /* 0x000fca0003f04070 */
        /* <DEDUP_REMOVED lines=41> */
[----:B------:R-:W-:-:S05]  /*0430*/  ISETP.NE.AND P1, PT, R2, RZ, PT ;  /* 0x000000ff0200720c */ /* 0x000fca0003f25270 */
[----:B------:R-:W-:Y:S04]  /*0440*/  @!P0 LDS R5, [R3+0x8] ;  /* 0x0000080003058984 */ /* 0x000fe80000000800 */
[----:B------:R-:W0:Y:S02]  /*0450*/  @!P0 LDS R6, [R3] ;  /* 0x0000000003068984 */ /* 0x000e240000000800 */
[----:B0-----:R-:W-:-:S05]  /*0460*/  @!P0 FADD R6, R5, R6 ;  /* 0x0000000605068221 */ /* 0x001fca0000000000 */
[----:B------:R0:W-:Y:S01]  /*0470*/  @!P0 STS [R3], R6 ;  /* 0x0000000603008388 */ /* 0x0001e20000000800 */
[----:B------:R-:W-:Y:S06]  /*0480*/  BAR.SYNC.DEFER_BLOCKING 0x0 ;  /* 0x0000000000007b1d */ /* 0x000fec0000010000 */
[----:B------:R-:W-:Y:S05]  /*0490*/  @P1 EXIT ;  /* 0x000000000000194d */ /* 0x000fea0003800000 */
[----:B------:R-:W-:Y:S04]  /*04a0*/  LDS R2, [UR4+0x4] ;  /* 0x00000404ff027984 */ /* 0x000fe80008000800 */
[----:B------:R-:W1:Y:S02]  /*04b0*/  LDS R5, [R3] ;  /* 0x0000000003057984 */ /* 0x000e640000000800 */
[----:B-1----:R-:W-:Y:S02]  /*04c0*/  FADD R2, R2, R5 ;  /* 0x0000000502027221 */ /* 0x002fe40000000000 */
[----:B------:R-:W1:Y:S03]  /*04d0*/  LDC.64 R4, c[0x0][0x388] ;  /* 0x0000e200ff047b82 */ /* 0x000e660000000a00 */
[----:B------:R-:W-:Y:S04]  /*04e0*/  STS [R3], R2 ;  /* 0x0000000203007388 */ /* 0x000fe80000000800 */
[----:B------:R-:W2:Y:S01]  /*04f0*/  LDS R7, [UR4] ;  /* 0x00000004ff077984 */ /* 0x000ea20008000800 */
[----:B-1----:R-:W-:-:S05]  /*0500*/  IMAD.WIDE.U32 R4, R0, 0x4, R4 ;  /* 0x0000000400047825 */ /* 0x002fca00078e0004 */
[----:B--2---:R-:W-:Y:S01]  /*0510*/  STG.E desc[UR6][R4.64], R7 ;  /* 0x0000000704007986 */ /* 0x004fe2000c101906 */
[----:B------:R-:W-:Y:S05]  /*0520*/  EXIT ;  /* 0x000000000000794d */ /* 0x000fea0003800000 */
.L_x_0:
[----:B------:R-:W-:-:S00]  /*0530*/  BRA `(.L_x_0) ;  /* 0xfffffffc00fc7947 */ /* 0x000fc0000383ffff */
[----:B------:R-:W-:-:S00]  /*0540*/  NOP ;  /* 0x0000000000007918 */ /* 0x000fc00000000000 */
        /* <DEDUP_REMOVED lines=11> */
.L_x_1:


//--------------------- .nv.shared._Z8sum_1024PKfPfi --------------------------
	.section	.nv.shared._Z8sum_1024PKfPfi,"aw",@nobits
	.sectionflags	@""
	.align	4
.nv.shared._Z8sum_1024PKfPfi:
	.zero		5120


//--------------------- .nv.shared.reserved.0     --------------------------
	.section	.nv.shared.reserved.0,"aw",@nobits
	.weak		__nv_reservedSMEM_offset_0_alias
	.size		__nv_reservedSMEM_offset_0_alias, 0, 64
	.other		__nv_reservedSMEM_offset_0_alias,@"STO_CUDA_RESERVED_SHARED STV_DEFAULT"
__nv_reservedSMEM_offset_0_alias:
	.zero		0
	.zero		64


//--------------------- .nv.constant0._Z8sum_1024PKfPfi --------------------------
	.section	.nv.constant0._Z8sum_1024PKfPfi,"a",@progbits
	.sectionflags	@""
	.align	4
.nv.constant0._Z8sum_1024PKfPfi:
	.zero		916


//--------------------- SYMBOLS --------------------------

	.type		.nv.reservedSmem.offset0,@object
	.size		.nv.reservedSmem.offset0,0x4
	.type		.nv.reservedSmem.cap,@object
	.size		.nv.reservedSmem.cap,0x4
